//
// Generated by NVIDIA NVVM Compiler
//
// Compiler Build ID: CL-36424714
// Cuda compilation tools, release 13.0, V13.0.88
// Based on NVVM 20.0.0
//

.version 9.0
.target sm_100
.address_size 64

	// .globl	_Z20filter_routes_kernelP5RoutePiS1_S0_iiii

.visible .entry _Z20filter_routes_kernelP5RoutePiS1_S0_iiii(
	.param .u64 .ptr .align 1 _Z20filter_routes_kernelP5RoutePiS1_S0_iiii_param_0,
	.param .u64 .ptr .align 1 _Z20filter_routes_kernelP5RoutePiS1_S0_iiii_param_1,
	.param .u64 .ptr .align 1 _Z20filter_routes_kernelP5RoutePiS1_S0_iiii_param_2,
	.param .u64 .ptr .align 1 _Z20filter_routes_kernelP5RoutePiS1_S0_iiii_param_3,
	.param .u32 _Z20filter_routes_kernelP5RoutePiS1_S0_iiii_param_4,
	.param .u32 _Z20filter_routes_kernelP5RoutePiS1_S0_iiii_param_5,
	.param .u32 _Z20filter_routes_kernelP5RoutePiS1_S0_iiii_param_6,
	.param .u32 _Z20filter_routes_kernelP5RoutePiS1_S0_iiii_param_7
)
{
	.reg .pred 	%p<17>;
	.reg .b16 	%rs<2>;
	.reg .b32 	%r<75>;
	.reg .b64 	%rd<54>;

	ld.param.u64 	%rd5, [_Z20filter_routes_kernelP5RoutePiS1_S0_iiii_param_0];
	ld.param.u64 	%rd8, [_Z20filter_routes_kernelP5RoutePiS1_S0_iiii_param_1];
	ld.param.u64 	%rd6, [_Z20filter_routes_kernelP5RoutePiS1_S0_iiii_param_2];
	ld.param.u64 	%rd7, [_Z20filter_routes_kernelP5RoutePiS1_S0_iiii_param_3];
	ld.param.u32 	%r28, [_Z20filter_routes_kernelP5RoutePiS1_S0_iiii_param_4];
	ld.param.u32 	%r31, [_Z20filter_routes_kernelP5RoutePiS1_S0_iiii_param_5];
	ld.param.u32 	%r29, [_Z20filter_routes_kernelP5RoutePiS1_S0_iiii_param_6];
	ld.param.u32 	%r30, [_Z20filter_routes_kernelP5RoutePiS1_S0_iiii_param_7];
	cvta.to.global.u64 	%rd1, %rd8;
	mov.u32 	%r32, %tid.x;
	mov.u32 	%r33, %ctaid.x;
	mov.u32 	%r34, %ntid.x;
	mad.lo.s32 	%r1, %r33, %r34, %r32;
	setp.ge.s32 	%p1, %r1, %r31;
	@%p1 bra 	$L__BB0_16;
	cvta.to.global.u64 	%rd9, %rd5;
	mul.wide.s32 	%rd10, %r1, 24;
	add.s64 	%rd2, %rd9, %rd10;
	ld.global.u32 	%r70, [%rd2];
	setp.lt.s32 	%p2, %r70, 2;
	mov.b32 	%r74, 0;
	@%p2 bra 	$L__BB0_15;
	cvta.to.global.u64 	%rd3, %rd6;
	mov.b32 	%r65, 0;
	mov.u32 	%r71, %r65;
	mov.u32 	%r74, %r65;
$L__BB0_3:
	mov.u32 	%r4, %r65;
	ld.global.u64 	%rd11, [%rd2+8];
	cvta.to.global.u64 	%rd4, %rd11;
	mul.wide.u32 	%rd12, %r4, 4;
	add.s64 	%rd13, %rd4, %rd12;
	ld.global.u32 	%r37, [%rd13];
	add.s32 	%r65, %r4, 1;
	ld.global.u32 	%r8, [%rd13+4];
	mul.lo.s32 	%r9, %r37, %r29;
	add.s32 	%r38, %r9, %r8;
	mul.wide.s32 	%rd14, %r38, 4;
	add.s64 	%rd15, %rd1, %rd14;
	ld.global.u32 	%r72, [%rd15];
	mul.wide.s32 	%rd16, %r8, 4;
	add.s64 	%rd17, %rd3, %rd16;
	ld.global.u32 	%r73, [%rd17];
	add.s32 	%r40, %r73, %r71;
	setp.le.s32 	%p3, %r40, %r28;
	setp.ne.s32 	%p4, %r72, 0;
	and.pred  	%p5, %p4, %p3;
	@%p5 bra 	$L__BB0_14;
	mul.wide.s32 	%rd18, %r9, 4;
	add.s64 	%rd19, %rd1, %rd18;
	ld.global.u32 	%r72, [%rd19];
	add.s64 	%rd21, %rd1, %rd16;
	ld.global.u32 	%r41, [%rd21];
	setp.eq.s32 	%p6, %r72, 0;
	setp.eq.s32 	%p7, %r41, 0;
	or.pred  	%p8, %p6, %p7;
	@%p8 bra 	$L__BB0_16;
	setp.ge.s32 	%p9, %r70, %r30;
	mov.b32 	%r71, 0;
	mov.u32 	%r73, %r71;
	@%p9 bra 	$L__BB0_14;
	setp.le.s32 	%p10, %r70, %r65;
	@%p10 bra 	$L__BB0_13;
	not.b32 	%r44, %r4;
	add.s32 	%r45, %r70, %r44;
	and.b32  	%r13, %r45, 3;
	setp.eq.s32 	%p11, %r13, 0;
	mov.u32 	%r68, %r70;
	@%p11 bra 	$L__BB0_11;
	add.s32 	%r68, %r70, -1;
	mul.wide.s32 	%rd22, %r70, 4;
	add.s64 	%rd23, %rd4, %rd22;
	ld.global.u32 	%r46, [%rd23+-4];
	st.global.u32 	[%rd23], %r46;
	setp.eq.s32 	%p12, %r13, 1;
	@%p12 bra 	$L__BB0_11;
	ld.global.u64 	%rd24, [%rd2+8];
	cvta.to.global.u64 	%rd25, %rd24;
	add.s32 	%r68, %r70, -2;
	add.s64 	%rd27, %rd25, %rd22;
	ld.global.u32 	%r47, [%rd27+-8];
	st.global.u32 	[%rd27+-4], %r47;
	setp.eq.s32 	%p13, %r13, 2;
	@%p13 bra 	$L__BB0_11;
	ld.global.u64 	%rd28, [%rd2+8];
	cvta.to.global.u64 	%rd29, %rd28;
	add.s32 	%r68, %r70, -3;
	add.s64 	%rd31, %rd29, %rd22;
	ld.global.u32 	%r48, [%rd31+-12];
	st.global.u32 	[%rd31+-8], %r48;
$L__BB0_11:
	sub.s32 	%r49, %r70, %r4;
	add.s32 	%r50, %r49, -2;
	setp.lt.u32 	%p14, %r50, 3;
	@%p14 bra 	$L__BB0_13;
$L__BB0_12:
	mul.wide.s32 	%rd32, %r68, 4;
	add.s64 	%rd33, %rd32, -8;
	ld.global.u64 	%rd34, [%rd2+8];
	cvta.to.global.u64 	%rd35, %rd34;
	add.s64 	%rd36, %rd35, %rd33;
	ld.global.u32 	%r51, [%rd36+4];
	st.global.u32 	[%rd36+8], %r51;
	ld.global.u64 	%rd37, [%rd2+8];
	cvta.to.global.u64 	%rd38, %rd37;
	add.s64 	%rd39, %rd38, %rd33;
	ld.global.u32 	%r52, [%rd39];
	st.global.u32 	[%rd39+4], %r52;
	ld.global.u64 	%rd40, [%rd2+8];
	cvta.to.global.u64 	%rd41, %rd40;
	add.s64 	%rd42, %rd41, %rd33;
	ld.global.u32 	%r53, [%rd42+-4];
	st.global.u32 	[%rd42], %r53;
	ld.global.u64 	%rd43, [%rd2+8];
	cvta.to.global.u64 	%rd44, %rd43;
	add.s32 	%r68, %r68, -4;
	add.s64 	%rd45, %rd44, %rd33;
	ld.global.u32 	%r54, [%rd45+-8];
	st.global.u32 	[%rd45+-4], %r54;
	setp.gt.s32 	%p15, %r68, %r65;
	@%p15 bra 	$L__BB0_12;
$L__BB0_13:
	ld.global.u64 	%rd46, [%rd2+8];
	cvta.to.global.u64 	%rd47, %rd46;
	add.s64 	%rd49, %rd47, %rd12;
	mov.b32 	%r71, 0;
	st.global.u32 	[%rd49+4], %r71;
	ld.global.u32 	%r56, [%rd2];
	add.s32 	%r70, %r56, 1;
	st.global.u32 	[%rd2], %r70;
	mov.u32 	%r73, %r71;
$L__BB0_14:
	add.s32 	%r71, %r73, %r71;
	add.s32 	%r74, %r72, %r74;
	add.s32 	%r57, %r70, -1;
	setp.lt.s32 	%p16, %r65, %r57;
	@%p16 bra 	$L__BB0_3;
$L__BB0_15:
	st.global.u32 	[%rd2+16], %r74;
	mov.b16 	%rs1, 1;
	st.global.u8 	[%rd2+20], %rs1;
	cvta.to.global.u64 	%rd50, %rd7;
	add.s64 	%rd52, %rd50, %rd10;
	ld.global.v2.u32 	{%r58, %r59}, [%rd2];
	ld.global.v2.u32 	{%r60, %r61}, [%rd2+8];
	st.global.v2.u32 	[%rd52], {%r58, %r59};
	st.global.v2.u32 	[%rd52+8], {%r60, %r61};
	ld.global.u64 	%rd53, [%rd2+16];
	mov.b64 	{%r62, %r63}, %rd53;
	st.global.u8 	[%rd52+20], %r63;
	st.global.u32 	[%rd52+16], %r62;
$L__BB0_16:
	ret;

}


// ===== COMPILED SASS (sm_100) =====

	.target	sm_100

	.elftype	@"ET_EXEC"


//--------------------- .note.nv.tkinfo           --------------------------
	.section	.note.nv.tkinfo,"",@"SHT_NOTE"
	.sectionflags	@"SHF_NOTE_NV_TKINFO"
	.tkinfo
        /*0018*/ 	.word	0x00000002
        /*0030*/ 	.string	""
        /*0030*/ 	.string	"ptxas"
        /*0030*/ 	.string	"Cuda compilation tools, release 13.0, V13.0.88"
        /*0030*/ 	.string	"Build cuda_13.0.r13.0/compiler.36424714_0"
        /*0030*/ 	.string	"-arch sm_100 -m 64 "



//--------------------- .note.nv.cuinfo           --------------------------
	.section	.note.nv.cuinfo,"",@"SHT_NOTE"
	.sectionflags	@"SHF_NOTE_NV_CUINFO"
        /*0018*/ 	.short	0x0002
        /*001a*/ 	.short	0x0064
        /*001c*/ 	.short	0x0082
	.zero		2


//--------------------- .nv.info                  --------------------------
	.section	.nv.info,"",@"SHT_CUDA_INFO"
	.align	4


	//----- nvinfo : EIATTR_REGCOUNT
	.align		4
        /*0000*/ 	.byte	0x04, 0x2f
        /*0002*/ 	.short	(.L_1 - .L_0)
	.align		4
.L_0:
        /*0004*/ 	.word	index@(_Z20filter_routes_kernelP5RoutePiS1_S0_iiii)
        /*0008*/ 	.word	0x00000018


	//----- nvinfo : EIATTR_FRAME_SIZE
	.align		4
.L_1:
        /*000c*/ 	.byte	0x04, 0x11
        /*000e*/ 	.short	(.L_3 - .L_2)
	.align		4
.L_2:
        /*0010*/ 	.word	index@(_Z20filter_routes_kernelP5RoutePiS1_S0_iiii)
        /*0014*/ 	.word	0x00000000


	//----- nvinfo : EIATTR_MIN_STACK_SIZE
	.align		4
.L_3:
        /*0018*/ 	.byte	0x04, 0x12
        /*001a*/ 	.short	(.L_5 - .L_4)
	.align		4
.L_4:
        /*001c*/ 	.word	index@(_Z20filter_routes_kernelP5RoutePiS1_S0_iiii)
        /*0020*/ 	.word	0x00000000
.L_5:


//--------------------- .nv.compat                --------------------------
	.section	.nv.compat,"",@"SHT_CUDA_COMPAT_INFO"
	.align	4
        /*0000*/ 	.byte	0x02, 0x09, 0x00, 0x00, 0x02, 0x02, 0x01, 0x00, 0x02, 0x05, 0x05, 0x00, 0x03, 0x07, 0x01, 0x01
        /*0010*/ 	.byte	0x02, 0x03, 0x00, 0x00, 0x02, 0x06, 0x01, 0x00, 0x04, 0x0b, 0x08, 0x00, 0x09, 0x00, 0x00, 0x00
        /*0020*/ 	.byte	0x00, 0x00, 0x00, 0x00


//--------------------- .nv.info._Z20filter_routes_kernelP5RoutePiS1_S0_iiii --------------------------
	.section	.nv.info._Z20filter_routes_kernelP5RoutePiS1_S0_iiii,"",@"SHT_CUDA_INFO"
	.sectionflags	@""
	.align	4


	//----- nvinfo : EIATTR_CUDA_API_VERSION
	.align		4
        /*0000*/ 	.byte	0x04, 0x37
        /*0002*/ 	.short	(.L_7 - .L_6)
.L_6:
        /*0004*/ 	.word	0x00000082


	//----- nvinfo : EIATTR_KPARAM_INFO
	.align		4
.L_7:
        /*0008*/ 	.byte	0x04, 0x17
        /*000a*/ 	.short	(.L_9 - .L_8)
.L_8:
        /*000c*/ 	.word	0x00000000
        /*0010*/ 	.short	0x0007
        /*0012*/ 	.short	0x002c
        /*0014*/ 	.byte	0x00, 0xf0, 0x11, 0x00


	//----- nvinfo : EIATTR_KPARAM_INFO
	.align		4
.L_9:
        /*0018*/ 	.byte	0x04, 0x17
        /*001a*/ 	.short	(.L_11 - .L_10)
.L_10:
        /*001c*/ 	.word	0x00000000
        /*0020*/ 	.short	0x0006
        /*0022*/ 	.short	0x0028
        /*0024*/ 	.byte	0x00, 0xf0, 0x11, 0x00


	//----- nvinfo : EIATTR_KPARAM_INFO
	.align		4
.L_11:
        /*0028*/ 	.byte	0x04, 0x17
        /*002a*/ 	.short	(.L_13 - .L_12)
.L_12:
        /*002c*/ 	.word	0x00000000
        /*0030*/ 	.short	0x0005
        /*0032*/ 	.short	0x0024
        /*0034*/ 	.byte	0x00, 0xf0, 0x11, 0x00


	//----- nvinfo : EIATTR_KPARAM_INFO
	.align		4
.L_13:
        /*0038*/ 	.byte	0x04, 0x17
        /*003a*/ 	.short	(.L_15 - .L_14)
.L_14:
        /*003c*/ 	.word	0x00000000
        /*0040*/ 	.short	0x0004
        /*0042*/ 	.short	0x0020
        /*0044*/ 	.byte	0x00, 0xf0, 0x11, 0x00


	//----- nvinfo : EIATTR_KPARAM_INFO
	.align		4
.L_15:
        /*0048*/ 	.byte	0x04, 0x17
        /*004a*/ 	.short	(.L_17 - .L_16)
.L_16:
        /*004c*/ 	.word	0x00000000
        /*0050*/ 	.short	0x0003
        /*0052*/ 	.short	0x0018
        /*0054*/ 	.byte	0x00, 0xf5, 0x21, 0x00


	//----- nvinfo : EIATTR_KPARAM_INFO
	.align		4
.L_17:
        /*0058*/ 	.byte	0x04, 0x17
        /*005a*/ 	.short	(.L_19 - .L_18)
.L_18:
        /*005c*/ 	.word	0x00000000
        /*0060*/ 	.short	0x0002
        /*0062*/ 	.short	0x0010
        /*0064*/ 	.byte	0x00, 0xf5, 0x21, 0x00


	//----- nvinfo : EIATTR_KPARAM_INFO
	.align		4
.L_19:
        /*0068*/ 	.byte	0x04, 0x17
        /*006a*/ 	.short	(.L_21 - .L_20)
.L_20:
        /*006c*/ 	.word	0x00000000
        /*0070*/ 	.short	0x0001
        /*0072*/ 	.short	0x0008
        /*0074*/ 	.byte	0x00, 0xf5, 0x21, 0x00


	//----- nvinfo : EIATTR_KPARAM_INFO
	.align		4
.L_21:
        /*0078*/ 	.byte	0x04, 0x17
        /*007a*/ 	.short	(.L_23 - .L_22)
.L_22:
        /*007c*/ 	.word	0x00000000
        /*0080*/ 	.short	0x0000
        /*0082*/ 	.short	0x0000
        /*0084*/ 	.byte	0x00, 0xf5, 0x21, 0x00


	//----- nvinfo : EIATTR_SPARSE_MMA_MASK
	.align		4
.L_23:
        /*0088*/ 	.byte	0x03, 0x50
        /*008a*/ 	.short	0x0000


	//----- nvinfo : EIATTR_MAXREG_COUNT
	.align		4
        /*008c*/ 	.byte	0x03, 0x1b
        /*008e*/ 	.short	0x00ff


	//----- nvinfo : EIATTR_MERCURY_ISA_VERSION
	.align		4
        /*0090*/ 	.byte	0x03, 0x5f
        /*0092*/ 	.short	0x0101


	//----- nvinfo : EIATTR_VRC_CTA_INIT_COUNT
	.align		4
        /*0094*/ 	.byte	0x02, 0x4a
	.zero		1
	.zero		1


	//----- nvinfo : EIATTR_EXIT_INSTR_OFFSETS
	.align		4
        /*0098*/ 	.byte	0x04, 0x1c
        /*009a*/ 	.short	(.L_25 - .L_24)


	//   ....[0]....
.L_24:
        /*009c*/ 	.word	0x00000070


	//   ....[1]....
        /*00a0*/ 	.word	0x000002e0


	//   ....[2]....
        /*00a4*/ 	.word	0x00000890


	//----- nvinfo : EIATTR_CRS_STACK_SIZE
	.align		4
.L_25:
        /*00a8*/ 	.byte	0x04, 0x1e
        /*00aa*/ 	.short	(.L_27 - .L_26)
.L_26:
        /*00ac*/ 	.word	0x00000000


	//----- nvinfo : EIATTR_CBANK_PARAM_SIZE
	.align		4
.L_27:
        /*00b0*/ 	.byte	0x03, 0x19
        /*00b2*/ 	.short	0x0030


	//----- nvinfo : EIATTR_PARAM_CBANK
	.align		4
        /*00b4*/ 	.byte	0x04, 0x0a
        /*00b6*/ 	.short	(.L_29 - .L_28)
	.align		4
.L_28:
        /*00b8*/ 	.word	index@(.nv.constant0._Z20filter_routes_kernelP5RoutePiS1_S0_iiii)
        /*00bc*/ 	.short	0x0380
        /*00be*/ 	.short	0x0030


	//----- nvinfo : EIATTR_SW_WAR
	.align		4
.L_29:
        /*00c0*/ 	.byte	0x04, 0x36
        /*00c2*/ 	.short	(.L_31 - .L_30)
.L_30:
        /*00c4*/ 	.word	0x00000008
.L_31:


//--------------------- .nv.callgraph             --------------------------
	.section	.nv.callgraph,"",@"SHT_CUDA_CALLGRAPH"
	.align	4
	.sectionentsize	8
	.align		4
        /*0000*/ 	.word	0x00000000
	.align		4
        /*0004*/ 	.word	0xffffffff
	.align		4
        /*0008*/ 	.word	0x00000000
	.align		4
        /*000c*/ 	.word	0xfffffffe
	.align		4
        /*0010*/ 	.word	0x00000000
	.align		4
        /*0014*/ 	.word	0xfffffffd
	.align		4
        /*0018*/ 	.word	0x00000000
	.align		4
        /*001c*/ 	.word	0xfffffffc


//--------------------- .text._Z20filter_routes_kernelP5RoutePiS1_S0_iiii --------------------------
	.section	.text._Z20filter_routes_kernelP5RoutePiS1_S0_iiii,"ax",@progbits
	.align	128
        .global         _Z20filter_routes_kernelP5RoutePiS1_S0_iiii
        .type           _Z20filter_routes_kernelP5RoutePiS1_S0_iiii,@function
        .size           _Z20filter_routes_kernelP5RoutePiS1_S0_iiii,(.L_x_11 - _Z20filter_routes_kernelP5RoutePiS1_S0_iiii)
        .other          _Z20filter_routes_kernelP5RoutePiS1_S0_iiii,@"STO_CUDA_ENTRY STV_DEFAULT"
_Z20filter_routes_kernelP5RoutePiS1_S0_iiii:
.text._Z20filter_routes_kernelP5RoutePiS1_S0_iiii:
[----:B------:R-:W-:Y:S01]  /*0000*/  LDC R1, c[0x0][0x37c] ;  /* 0x0000df00ff017b82 */ /* 0x000fe20000000800 */
[----:B------:R-:W0:Y:S07]  /*0010*/  S2R R0, SR_TID.X ;  /* 0x0000000000007919 */ /* 0x000e2e0000002100 */
[----:B------:R-:W0:Y:S01]  /*0020*/  S2UR UR4, SR_CTAID.X ;  /* 0x00000000000479c3 */ /* 0x000e220000002500 */
[----:B------:R-:W1:Y:S07]  /*0030*/  LDCU UR5, c[0x0][0x3a4] ;  /* 0x00007480ff0577ac */ /* 0x000e6e0008000800 */
[----:B------:R-:W0:Y:S02]  /*0040*/  LDC R3, c[0x0][0x360] ;  /* 0x0000d800ff037b82 */ /* 0x000e240000000800 */
[----:B0-----:R-:W-:-:S05]  /*0050*/  IMAD R0, R3, UR4, R0 ;  /* 0x0000000403007c24 */ /* 0x001fca000f8e0200 */
[----:B-1----:R-:W-:-:S13]  /*0060*/  ISETP.GE.AND P0, PT, R0, UR5, PT ;  /* 0x0000000500007c0c */ /* 0x002fda000bf06270 */
[----:B------:R-:W-:Y:S05]  /*0070*/  @P0 EXIT ;  /* 0x000000000000094d */ /* 0x000fea0003800000 */
[----:B------:R-:W0:Y:S01]  /*0080*/  LDC.64 R2, c[0x0][0x380] ;  /* 0x0000e000ff027b82 */ /* 0x000e220000000a00 */
[----:B------:R-:W1:Y:S01]  /*0090*/  LDCU.64 UR4, c[0x0][0x358] ;  /* 0x00006b00ff0477ac */ /* 0x000e620008000a00 */
[----:B0-----:R-:W-:-:S05]  /*00a0*/  IMAD.WIDE R2, R0, 0x18, R2 ;  /* 0x0000001800027825 */ /* 0x001fca00078e0202 */
[----:B-1----:R-:W2:Y:S01]  /*00b0*/  LDG.E R11, desc[UR4][R2.64] ;  /* 0x00000004020b7981 */ /* 0x002ea2000c1e1900 */
[----:B------:R-:W-:Y:S01]  /*00c0*/  BSSY.RECONVERGENT B0, `(.L_x_0) ;  /* 0x0000070000007945 */ /* 0x000fe20003800200 */
[----:B------:R-:W-:Y:S01]  /*00d0*/  IMAD.MOV.U32 R7, RZ, RZ, RZ ;  /* 0x000000ffff077224 */ /* 0x000fe200078e00ff */
[----:B--2---:R-:W-:-:S13]  /*00e0*/  ISETP.GE.AND P0, PT, R11, 0x2, PT ;  /* 0x000000020b00780c */ /* 0x004fda0003f06270 */
[----:B------:R-:W-:Y:S05]  /*00f0*/  @!P0 BRA `(.L_x_1) ;  /* 0x0000000400b08947 */ /* 0x000fea0003800000 */
[----:B------:R-:W-:Y:S02]  /*0100*/  HFMA2 R10, -RZ, RZ, 0, 0 ;  /* 0x00000000ff0a7431 */ /* 0x000fe400000001ff */
[----:B------:R-:W-:Y:S02]  /*0110*/  IMAD.MOV.U32 R9, RZ, RZ, RZ ;  /* 0x000000ffff097224 */ /* 0x000fe400078e00ff */
[----:B------:R-:W-:-:S07]  /*0120*/  IMAD.MOV.U32 R7, RZ, RZ, RZ ;  /* 0x000000ffff077224 */ /* 0x000fce00078e00ff */
.L_x_9:
[----:B------:R-:W2:Y:S01]  /*0130*/  LDG.E.64 R4, desc[UR4][R2.64+0x8] ;  /* 0x0000080402047981 */ /* 0x000ea2000c1e1b00 */
[----:B------:R-:W0:Y:S01]  /*0140*/  LDC.64 R18, c[0x0][0x390] ;  /* 0x0000e400ff127b82 */ /* 0x000e220000000a00 */
[----:B------:R-:W1:Y:S07]  /*0150*/  LDCU UR6, c[0x0][0x3a8] ;  /* 0x00007500ff0677ac */ /* 0x000e6e0008000800 */
[----:B------:R-:W3:Y:S01]  /*0160*/  LDC.64 R12, c[0x0][0x388] ;  /* 0x0000e200ff0c7b82 */ /* 0x000ee20000000a00 */
[----:B--2---:R-:W-:-:S05]  /*0170*/  IMAD.WIDE.U32 R14, R9, 0x4, R4 ;  /* 0x00000004090e7825 */ /* 0x004fca00078e0004 */
[----:B------:R-:W1:Y:S04]  /*0180*/  LDG.E R6, desc[UR4][R14.64] ;  /* 0x000000040e067981 */ /* 0x000e68000c1e1900 */
[----:B------:R-:W0:Y:S01]  /*0190*/  LDG.E R21, desc[UR4][R14.64+0x4] ;  /* 0x000004040e157981 */ /* 0x000e22000c1e1900 */
[----:B-1----:R-:W-:Y:S01]  /*01a0*/  IMAD R20, R6, UR6, RZ ;  /* 0x0000000606147c24 */ /* 0x002fe2000f8e02ff */
[----:B------:R-:W1:Y:S01]  /*01b0*/  LDCU UR6, c[0x0][0x3a0] ;  /* 0x00007400ff0677ac */ /* 0x000e620008000800 */
[----:B0-----:R-:W-:-:S04]  /*01c0*/  IMAD.WIDE R18, R21, 0x4, R18 ;  /* 0x0000000415127825 */ /* 0x001fc800078e0212 */
[----:B------:R-:W-:Y:S02]  /*01d0*/  IMAD.IADD R17, R21, 0x1, R20 ;  /* 0x0000000115117824 */ /* 0x000fe400078e0214 */
[----:B------:R-:W2:Y:S02]  /*01e0*/  LDG.E R19, desc[UR4][R18.64] ;  /* 0x0000000412137981 */ /* 0x000ea4000c1e1900 */
[----:B---3--:R-:W-:-:S05]  /*01f0*/  IMAD.WIDE R16, R17, 0x4, R12 ;  /* 0x0000000411107825 */ /* 0x008fca00078e020c */
[----:B------:R-:W3:Y:S01]  /*0200*/  LDG.E R8, desc[UR4][R16.64] ;  /* 0x0000000410087981 */ /* 0x000ee2000c1e1900 */
[----:B------:R-:W-:Y:S01]  /*0210*/  BSSY.RECONVERGENT B1, `(.L_x_2) ;  /* 0x0000055000017945 */ /* 0x000fe20003800200 */
[----:B--2---:R-:W-:-:S04]  /*0220*/  IADD3 R6, PT, PT, R10, R19, RZ ;  /* 0x000000130a067210 */ /* 0x004fc80007ffe0ff */
[----:B-1----:R-:W-:Y:S01]  /*0230*/  ISETP.GT.AND P0, PT, R6, UR6, PT ;  /* 0x0000000606007c0c */ /* 0x002fe2000bf04270 */
[----:B------:R-:W-:Y:S01]  /*0240*/  IMAD.MOV.U32 R6, RZ, RZ, R9 ;  /* 0x000000ffff067224 */ /* 0x000fe200078e0009 */
[----:B---3--:R-:W-:Y:S01]  /*0250*/  ISETP.NE.AND P1, PT, R8, RZ, PT ;  /* 0x000000ff0800720c */ /* 0x008fe20003f25270 */
[----:B------:R-:W-:-:S12]  /*0260*/  VIADD R9, R9, 0x1 ;  /* 0x0000000109097836 */ /* 0x000fd80000000000 */
[----:B------:R-:W-:Y:S05]  /*0270*/  @!P0 BRA P1, `(.L_x_3) ;  /* 0x0000000400388947 */ /* 0x000fea0000800000 */
[----:B------:R-:W-:-:S04]  /*0280*/  IMAD.WIDE R14, R21, 0x4, R12 ;  /* 0x00000004150e7825 */ /* 0x000fc800078e020c */
[----:B------:R-:W-:Y:S02]  /*0290*/  IMAD.WIDE R12, R20, 0x4, R12 ;  /* 0x00000004140c7825 */ /* 0x000fe400078e020c */
[----:B------:R-:W2:Y:S04]  /*02a0*/  LDG.E R14, desc[UR4][R14.64] ;  /* 0x000000040e0e7981 */ /* 0x000ea8000c1e1900 */
[----:B------:R-:W3:Y:S01]  /*02b0*/  LDG.E R8, desc[UR4][R12.64] ;  /* 0x000000040c087981 */ /* 0x000ee2000c1e1900 */
[----:B--2---:R-:W-:-:S04]  /*02c0*/  ISETP.NE.AND P0, PT, R14, RZ, PT ;  /* 0x000000ff0e00720c */ /* 0x004fc80003f05270 */
[----:B---3--:R-:W-:-:S13]  /*02d0*/  ISETP.EQ.OR P0, PT, R8, RZ, !P0 ;  /* 0x000000ff0800720c */ /* 0x008fda0004702670 */
[----:B------:R-:W-:Y:S05]  /*02e0*/  @P0 EXIT ;  /* 0x000000000000094d */ /* 0x000fea0003800000 */
[----:B------:R-:W0:Y:S01]  /*02f0*/  LDCU UR6, c[0x0][0x3ac] ;  /* 0x00007580ff0677ac */ /* 0x000e220008000800 */
[----:B------:R-:W-:Y:S01]  /*0300*/  MOV R10, RZ ;  /* 0x000000ff000a7202 */ /* 0x000fe20000000f00 */
[----:B------:R-:W-:Y:S01]  /*0310*/  IMAD.MOV.U32 R19, RZ, RZ, RZ ;  /* 0x000000ffff137224 */ /* 0x000fe200078e00ff */
[----:B0-----:R-:W-:-:S13]  /*0320*/  ISETP.GE.AND P0, PT, R11, UR6, PT ;  /* 0x000000060b007c0c */ /* 0x001fda000bf06270 */
[----:B------:R-:W-:Y:S05]  /*0330*/  @P0 BRA `(.L_x_3) ;  /* 0x0000000400080947 */ /* 0x000fea0003800000 */
[----:B------:R-:W-:Y:S01]  /*0340*/  ISETP.GT.AND P0, PT, R11, R9, PT ;  /* 0x000000090b00720c */ /* 0x000fe20003f04270 */
[----:B------:R-:W-:-:S12]  /*0350*/  BSSY.RECONVERGENT B2, `(.L_x_4) ;  /* 0x0000038000027945 */ /* 0x000fd80003800200 */
[----:B------:R-:W-:Y:S05]  /*0360*/  @!P0 BRA `(.L_x_5) ;  /* 0x0000000000d88947 */ /* 0x000fea0003800000 */
[----:B------:R-:W-:Y:S01]  /*0370*/  LOP3.LUT R10, RZ, R6, RZ, 0x33, !PT ;  /* 0x00000006ff0a7212 */ /* 0x000fe200078e33ff */
[----:B------:R-:W-:Y:S03]  /*0380*/  BSSY.RECONVERGENT B3, `(.L_x_6) ;  /* 0x0000017000037945 */ /* 0x000fe60003800200 */
[----:B------:R-:W-:-:S04]  /*0390*/  IADD3 R10, PT, PT, R11, R10, RZ ;  /* 0x0000000a0b0a7210 */ /* 0x000fc80007ffe0ff */
[----:B------:R-:W-:Y:S01]  /*03a0*/  LOP3.LUT P0, R12, R10, 0x3, RZ, 0xc0, !PT ;  /* 0x000000030a0c7812 */ /* 0x000fe2000780c0ff */
[----:B------:R-:W-:-:S12]  /*03b0*/  IMAD.MOV.U32 R10, RZ, RZ, R11 ;  /* 0x000000ffff0a7224 */ /* 0x000fd800078e000b */
[----:B------:R-:W-:Y:S05]  /*03c0*/  @!P0 BRA `(.L_x_7) ;  /* 0x0000000000488947 */ /* 0x000fea0003800000 */
[----:B------:R-:W-:-:S05]  /*03d0*/  IMAD.WIDE R4, R11, 0x4, R4 ;  /* 0x000000040b047825 */ /* 0x000fca00078e0204 */
[----:B------:R-:W2:Y:S01]  /*03e0*/  LDG.E R13, desc[UR4][R4.64+-0x4] ;  /* 0xfffffc04040d7981 */ /* 0x000ea2000c1e1900 */
[----:B------:R-:W-:Y:S02]  /*03f0*/  ISETP.NE.AND P0, PT, R12, 0x1, PT ;  /* 0x000000010c00780c */ /* 0x000fe40003f05270 */
[----:B------:R-:W-:Y:S01]  /*0400*/  IADD3 R10, PT, PT, R11, -0x1, RZ ;  /* 0xffffffff0b0a7810 */ /* 0x000fe20007ffe0ff */
[----:B--2---:R0:W-:Y:S10]  /*0410*/  STG.E desc[UR4][R4.64], R13 ;  /* 0x0000000d04007986 */ /* 0x0041f4000c101904 */
[----:B------:R-:W-:Y:S05]  /*0420*/  @!P0 BRA `(.L_x_7) ;  /* 0x0000000000308947 */ /* 0x000fea0003800000 */
[----:B0-----:R-:W2:Y:S02]  /*0430*/  LDG.E.64 R4, desc[UR4][R2.64+0x8] ;  /* 0x0000080402047981 */ /* 0x001ea4000c1e1b00 */
[----:B--2---:R-:W-:-:S05]  /*0440*/  IMAD.WIDE R4, R11, 0x4, R4 ;  /* 0x000000040b047825 */ /* 0x004fca00078e0204 */
[----:B------:R-:W2:Y:S01]  /*0450*/  LDG.E R13, desc[UR4][R4.64+-0x8] ;  /* 0xfffff804040d7981 */ /* 0x000ea2000c1e1900 */
[----:B------:R-:W-:Y:S01]  /*0460*/  ISETP.NE.AND P0, PT, R12, 0x2, PT ;  /* 0x000000020c00780c */ /* 0x000fe20003f05270 */
[----:B------:R-:W-:Y:S02]  /*0470*/  VIADD R10, R11, 0xfffffffe ;  /* 0xfffffffe0b0a7836 */ /* 0x000fe40000000000 */
[----:B--2---:R1:W-:Y:S10]  /*0480*/  STG.E desc[UR4][R4.64+-0x4], R13 ;  /* 0xfffffc0d04007986 */ /* 0x0043f4000c101904 */
[----:B------:R-:W-:Y:S05]  /*0490*/  @!P0 BRA `(.L_x_7) ;  /* 0x0000000000148947 */ /* 0x000fea0003800000 */
[----:B-1----:R-:W2:Y:S02]  /*04a0*/  LDG.E.64 R4, desc[UR4][R2.64+0x8] ;  /* 0x0000080402047981 */ /* 0x002ea4000c1e1b00 */
[----:B--2---:R-:W-:-:S05]  /*04b0*/  IMAD.WIDE R4, R11, 0x4, R4 ;  /* 0x000000040b047825 */ /* 0x004fca00078e0204 */
[----:B------:R-:W2:Y:S01]  /*04c0*/  LDG.E R13, desc[UR4][R4.64+-0xc] ;  /* 0xfffff404040d7981 */ /* 0x000ea2000c1e1900 */
[----:B------:R-:W-:-:S03]  /*04d0*/  IADD3 R10, PT, PT, R11, -0x3, RZ ;  /* 0xfffffffd0b0a7810 */ /* 0x000fc60007ffe0ff */
[----:B--2---:R2:W-:Y:S04]  /*04e0*/  STG.E desc[UR4][R4.64+-0x8], R13 ;  /* 0xfffff80d04007986 */ /* 0x0045e8000c101904 */
.L_x_7:
[----:B------:R-:W-:Y:S05]  /*04f0*/  BSYNC.RECONVERGENT B3 ;  /* 0x0000000000037941 */ /* 0x000fea0003800200 */
.L_x_6:
[----:B012---:R-:W-:-:S04]  /*0500*/  IADD3 R4, PT, PT, R11, -0x2, -R6 ;  /* 0xfffffffe0b047810 */ /* 0x007fc80007ffe806 */
[----:B------:R-:W-:-:S13]  /*0510*/  ISETP.GE.U32.AND P0, PT, R4, 0x3, PT ;  /* 0x000000030400780c */ /* 0x000fda0003f06070 */
[----:B------:R-:W-:Y:S05]  /*0520*/  @!P0 BRA `(.L_x_5) ;  /* 0x0000000000688947 */ /* 0x000fea0003800000 */
.L_x_8:
[----:B------:R-:W2:Y:S01]  /*0530*/  LDG.E.64 R12, desc[UR4][R2.64+0x8] ;  /* 0x00000804020c7981 */ /* 0x000ea2000c1e1b00 */
[----:B-1----:R-:W-:Y:S02]  /*0540*/  HFMA2 R5, -RZ, RZ, 0, 0 ;  /* 0x00000000ff057431 */ /* 0x002fe400000001ff */
[----:B------:R-:W-:-:S04]  /*0550*/  IMAD.MOV.U32 R4, RZ, RZ, 0x8 ;  /* 0x00000008ff047424 */ /* 0x000fc800078e00ff */
[----:B------:R-:W-:-:S03]  /*0560*/  IMAD.WIDE R4, R10, 0x4, -R4 ;  /* 0x000000040a047825 */ /* 0x000fc600078e0a04 */
[----:B--2---:R-:W-:-:S05]  /*0570*/  IADD3 R12, P0, PT, R4, R12, RZ ;  /* 0x0000000c040c7210 */ /* 0x004fca0007f1e0ff */
[----:B------:R-:W-:-:S05]  /*0580*/  IMAD.X R13, R5, 0x1, R13, P0 ;  /* 0x00000001050d7824 */ /* 0x000fca00000e060d */
[----:B------:R-:W2:Y:S04]  /*0590*/  LDG.E R11, desc[UR4][R12.64+0x4] ;  /* 0x000004040c0b7981 */ /* 0x000ea8000c1e1900 */
[----:B--2---:R0:W-:Y:S04]  /*05a0*/  STG.E desc[UR4][R12.64+0x8], R11 ;  /* 0x0000080b0c007986 */ /* 0x0041e8000c101904 */
[----:B------:R-:W2:Y:S02]  /*05b0*/  LDG.E.64 R14, desc[UR4][R2.64+0x8] ;  /* 0x00000804020e7981 */ /* 0x000ea4000c1e1b00 */
[----:B--2---:R-:W-:-:S04]  /*05c0*/  IADD3 R14, P0, PT, R4, R14, RZ ;  /* 0x0000000e040e7210 */ /* 0x004fc80007f1e0ff */
[----:B------:R-:W-:-:S05]  /*05d0*/  IADD3.X R15, PT, PT, R5, R15, RZ, P0, !PT ;  /* 0x0000000f050f7210 */ /* 0x000fca00007fe4ff */
[----:B------:R-:W2:Y:S04]  /*05e0*/  LDG.E R19, desc[UR4][R14.64] ;  /* 0x000000040e137981 */ /* 0x000ea8000c1e1900 */
[----:B--2---:R1:W-:Y:S04]  /*05f0*/  STG.E desc[UR4][R14.64+0x4], R19 ;  /* 0x000004130e007986 */ /* 0x0043e8000c101904 */
[----:B------:R-:W2:Y:S02]  /*0600*/  LDG.E.64 R16, desc[UR4][R2.64+0x8] ;  /* 0x0000080402107981 */ /* 0x000ea4000c1e1b00 */
[----:B--2---:R-:W-:-:S05]  /*0610*/  IADD3 R16, P0, PT, R4, R16, RZ ;  /* 0x0000001004107210 */ /* 0x004fca0007f1e0ff */
[----:B------:R-:W-:-:S05]  /*0620*/  IMAD.X R17, R5, 0x1, R17, P0 ;  /* 0x0000000105117824 */ /* 0x000fca00000e0611 */
[----:B------:R-:W2:Y:S04]  /*0630*/  LDG.E R21, desc[UR4][R16.64+-0x4] ;  /* 0xfffffc0410157981 */ /* 0x000ea8000c1e1900 */
[----:B--2---:R1:W-:Y:S04]  /*0640*/  STG.E desc[UR4][R16.64], R21 ;  /* 0x0000001510007986 */ /* 0x0043e8000c101904 */
[----:B0-----:R-:W2:Y:S02]  /*0650*/  LDG.E.64 R12, desc[UR4][R2.64+0x8] ;  /* 0x00000804020c7981 */ /* 0x001ea4000c1e1b00 */
[----:B--2---:R-:W-:-:S04]  /*0660*/  IADD3 R4, P0, PT, R4, R12, RZ ;  /* 0x0000000c04047210 */ /* 0x004fc80007f1e0ff */
[----:B------:R-:W-:-:S05]  /*0670*/  IADD3.X R5, PT, PT, R5, R13, RZ, P0, !PT ;  /* 0x0000000d05057210 */ /* 0x000fca00007fe4ff */
[----:B------:R-:W2:Y:S01]  /*0680*/  LDG.E R11, desc[UR4][R4.64+-0x8] ;  /* 0xfffff804040b7981 */ /* 0x000ea2000c1e1900 */
[----:B------:R-:W-:-:S05]  /*0690*/  VIADD R10, R10, 0xfffffffc ;  /* 0xfffffffc0a0a7836 */ /* 0x000fca0000000000 */
[----:B------:R-:W-:Y:S01]  /*06a0*/  ISETP.GT.AND P0, PT, R10, R9, PT ;  /* 0x000000090a00720c */ /* 0x000fe20003f04270 */
[----:B--2---:R1:W-:-:S12]  /*06b0*/  STG.E desc[UR4][R4.64+-0x4], R11 ;  /* 0xfffffc0b04007986 */ /* 0x0043d8000c101904 */
[----:B------:R-:W-:Y:S05]  /*06c0*/  @P0 BRA `(.L_x_8) ;  /* 0xfffffffc00980947 */ /* 0x000fea000383ffff */
.L_x_5:
[----:B------:R-:W-:Y:S05]  /*06d0*/  BSYNC.RECONVERGENT B2 ;  /* 0x0000000000027941 */ /* 0x000fea0003800200 */
.L_x_4:
[----:B-1----:R-:W2:Y:S02]  /*06e0*/  LDG.E.64 R4, desc[UR4][R2.64+0x8] ;  /* 0x0000080402047981 */ /* 0x002ea4000c1e1b00 */
[----:B--2---:R-:W-:-:S05]  /*06f0*/  IMAD.WIDE.U32 R4, R6, 0x4, R4 ;  /* 0x0000000406047825 */ /* 0x004fca00078e0004 */
[----:B------:R0:W-:Y:S04]  /*0700*/  STG.E desc[UR4][R4.64+0x4], RZ ;  /* 0x000004ff04007986 */ /* 0x0001e8000c101904 */
[----:B------:R-:W2:Y:S01]  /*0710*/  LDG.E R11, desc[UR4][R2.64] ;  /* 0x00000004020b7981 */ /* 0x000ea2000c1e1900 */
[----:B------:R-:W-:Y:S01]  /*0720*/  IMAD.MOV.U32 R10, RZ, RZ, RZ ;  /* 0x000000ffff0a7224 */ /* 0x000fe200078e00ff */
[----:B------:R-:W-:Y:S02]  /*0730*/  MOV R19, RZ ;  /* 0x000000ff00137202 */ /* 0x000fe40000000f00 */
[----:B--2---:R-:W-:-:S05]  /*0740*/  IADD3 R11, PT, PT, R11, 0x1, RZ ;  /* 0x000000010b0b7810 */ /* 0x004fca0007ffe0ff */
[----:B------:R0:W-:Y:S02]  /*0750*/  STG.E desc[UR4][R2.64], R11 ;  /* 0x0000000b02007986 */ /* 0x0001e4000c101904 */
.L_x_3:
[----:B------:R-:W-:Y:S05]  /*0760*/  BSYNC.RECONVERGENT B1 ;  /* 0x0000000000017941 */ /* 0x000fea0003800200 */
.L_x_2:
[----:B0-----:R-:W-:Y:S01]  /*0770*/  VIADD R4, R11, 0xffffffff ;  /* 0xffffffff0b047836 */ /* 0x001fe20000000000 */
[----:B------:R-:W-:Y:S01]  /*0780*/  IADD3 R10, PT, PT, R19, R10, RZ ;  /* 0x0000000a130a7210 */ /* 0x000fe20007ffe0ff */
[----:B------:R-:W-:-:S03]  /*0790*/  IMAD.IADD R7, R8, 0x1, R7 ;  /* 0x0000000108077824 */ /* 0x000fc600078e0207 */
[----:B------:R-:W-:-:S13]  /*07a0*/  ISETP.GE.AND P0, PT, R9, R4, PT ;  /* 0x000000040900720c */ /* 0x000fda0003f06270 */
[----:B------:R-:W-:Y:S05]  /*07b0*/  @!P0 BRA `(.L_x_9) ;  /* 0xfffffff8005c8947 */ /* 0x000fea000383ffff */
.L_x_1:
[----:B------:R-:W-:Y:S05]  /*07c0*/  BSYNC.RECONVERGENT B0 ;  /* 0x0000000000007941 */ /* 0x000fea0003800200 */
.L_x_0:
[----:B------:R-:W2:Y:S01]  /*07d0*/  LDG.E.64 R8, desc[UR4][R2.64] ;  /* 0x0000000402087981 */ /* 0x000ea2000c1e1b00 */
[----:B------:R-:W0:Y:S03]  /*07e0*/  LDC.64 R4, c[0x0][0x398] ;  /* 0x0000e600ff047b82 */ /* 0x000e260000000a00 */
[----:B------:R-:W3:Y:S01]  /*07f0*/  LDG.E.64 R10, desc[UR4][R2.64+0x8] ;  /* 0x00000804020a7981 */ /* 0x000ee2000c1e1b00 */
[----:B------:R-:W-:-:S03]  /*0800*/  HFMA2 R6, -RZ, RZ, 0, 5.9604644775390625e-08 ;  /* 0x00000001ff067431 */ /* 0x000fc600000001ff */
[----:B------:R-:W-:Y:S04]  /*0810*/  STG.E desc[UR4][R2.64+0x10], R7 ;  /* 0x0000100702007986 */ /* 0x000fe8000c101904 */
[----:B------:R-:W-:Y:S01]  /*0820*/  STG.E.U8 desc[UR4][R2.64+0x14], R6 ;  /* 0x0000140602007986 */ /* 0x000fe2000c101104 */
[----:B0-----:R-:W-:-:S05]  /*0830*/  IMAD.WIDE R4, R0, 0x18, R4 ;  /* 0x0000001800047825 */ /* 0x001fca00078e0204 */
[----:B--2---:R-:W-:Y:S04]  /*0840*/  STG.E.64 desc[UR4][R4.64], R8 ;  /* 0x0000000804007986 */ /* 0x004fe8000c101b04 */
[----:B---3--:R-:W-:Y:S04]  /*0850*/  STG.E.64 desc[UR4][R4.64+0x8], R10 ;  /* 0x0000080a04007986 */ /* 0x008fe8000c101b04 */
[----:B------:R-:W2:Y:S04]  /*0860*/  LDG.E.64 R12, desc[UR4][R2.64+0x10] ;  /* 0x00001004020c7981 */ /* 0x000ea8000c1e1b00 */
[----:B--2---:R-:W-:Y:S04]  /*0870*/  STG.E.U8 desc[UR4][R4.64+0x14], R13 ;  /* 0x0000140d04007986 */ /* 0x004fe8000c101104 */
[----:B------:R-:W-:Y:S01]  /*0880*/  STG.E desc[UR4][R4.64+0x10], R12 ;  /* 0x0000100c04007986 */ /* 0x000fe2000c101904 */
[----:B------:R-:W-:Y:S05]  /*0890*/  EXIT ;  /* 0x000000000000794d */ /* 0x000fea0003800000 */
.L_x_10:
[----:B------:R-:W-:-:S00]  /*08a0*/  BRA `(.L_x_10) ;  /* 0xfffffffc00fc7947 */ /* 0x000fc0000383ffff */
[----:B------:R-:W-:-:S00]  /*08b0*/  NOP ;  /* 0x0000000000007918 */ /* 0x000fc00000000000 */
        /* <DEDUP_REMOVED lines=12> */
.L_x_11:


//--------------------- .nv.shared.reserved.0     --------------------------
	.section	.nv.shared.reserved.0,"aw",@nobits
	.weak		__nv_reservedSMEM_offset_0_alias
	.size		__nv_reservedSMEM_offset_0_alias, 0, 64
	.other		__nv_reservedSMEM_offset_0_alias,@"STO_CUDA_RESERVED_SHARED STV_DEFAULT"
__nv_reservedSMEM_offset_0_alias:
	.zero		0
	.zero		64


//--------------------- .nv.constant0._Z20filter_routes_kernelP5RoutePiS1_S0_iiii --------------------------
	.section	.nv.constant0._Z20filter_routes_kernelP5RoutePiS1_S0_iiii,"a",@progbits
	.sectionflags	@""
	.align	4
.nv.constant0._Z20filter_routes_kernelP5RoutePiS1_S0_iiii:
	.zero		944


//--------------------- SYMBOLS --------------------------

	.type		.nv.reservedSmem.offset0,@object
	.size		.nv.reservedSmem.offset0,0x4
